//
// Generated by NVIDIA NVVM Compiler
//
// Compiler Build ID: CL-36424714
// Cuda compilation tools, release 13.0, V13.0.88
// Based on NVVM 20.0.0
//

.version 9.0
.target sm_100
.address_size 64

	// .globl	_Z12matmul_tilediPKfS0_PfPi

.visible .entry _Z12matmul_tilediPKfS0_PfPi(
	.param .u32 _Z12matmul_tilediPKfS0_PfPi_param_0,
	.param .u64 .ptr .align 1 _Z12matmul_tilediPKfS0_PfPi_param_1,
	.param .u64 .ptr .align 1 _Z12matmul_tilediPKfS0_PfPi_param_2,
	.param .u64 .ptr .align 1 _Z12matmul_tilediPKfS0_PfPi_param_3,
	.param .u64 .ptr .align 1 _Z12matmul_tilediPKfS0_PfPi_param_4
)
{
	.reg .pred 	%p<11>;
	.reg .b32 	%r<63>;
	.reg .b32 	%f<69>;
	.reg .b64 	%rd<41>;

	ld.param.u32 	%r29, [_Z12matmul_tilediPKfS0_PfPi_param_0];
	ld.param.u64 	%rd5, [_Z12matmul_tilediPKfS0_PfPi_param_1];
	ld.param.u64 	%rd6, [_Z12matmul_tilediPKfS0_PfPi_param_2];
	ld.param.u64 	%rd3, [_Z12matmul_tilediPKfS0_PfPi_param_3];
	ld.param.u64 	%rd4, [_Z12matmul_tilediPKfS0_PfPi_param_4];
	cvta.to.global.u64 	%rd1, %rd6;
	cvta.to.global.u64 	%rd2, %rd5;
	mov.u32 	%r30, %ctaid.x;
	mov.u32 	%r31, %ntid.x;
	mov.u32 	%r32, %tid.x;
	mad.lo.s32 	%r1, %r30, %r31, %r32;
	mov.u32 	%r33, %ctaid.y;
	mov.u32 	%r34, %ntid.y;
	mov.u32 	%r35, %tid.y;
	mad.lo.s32 	%r36, %r33, %r34, %r35;
	mov.u32 	%r37, %ctaid.z;
	mov.u32 	%r38, %ntid.z;
	mul.lo.s32 	%r3, %r37, %r38;
	mov.u32 	%r4, %tid.z;
	add.s32 	%r60, %r3, %r4;
	max.s32 	%r39, %r1, %r36;
	max.s32 	%r40, %r60, %r39;
	setp.ge.s32 	%p1, %r40, %r29;
	@%p1 bra 	$L__BB0_14;
	cvta.to.global.u64 	%rd7, %rd4;
	ld.global.u32 	%r6, [%rd7+8];
	setp.lt.s32 	%p2, %r6, 1;
	mov.f32 	%f68, 0f00000000;
	@%p2 bra 	$L__BB0_13;
	mul.lo.s32 	%r7, %r1, %r29;
	add.s32 	%r41, %r6, %r60;
	min.u32 	%r42, %r41, %r29;
	add.s32 	%r43, %r60, 1;
	max.u32 	%r44, %r42, %r43;
	sub.s32 	%r8, %r44, %r60;
	and.b32  	%r9, %r8, 7;
	sub.s32 	%r45, %r3, %r44;
	add.s32 	%r46, %r45, %r4;
	setp.gt.u32 	%p3, %r46, -8;
	mov.f32 	%f68, 0f00000000;
	@%p3 bra 	$L__BB0_5;
	mad.lo.s32 	%r58, %r29, %r60, %r36;
	shl.b32 	%r11, %r29, 3;
	add.s32 	%r57, %r60, %r7;
	and.b32  	%r47, %r8, -8;
	neg.s32 	%r56, %r47;
	mov.f32 	%f68, 0f00000000;
	mul.wide.s32 	%rd12, %r29, 4;
$L__BB0_4:
	.pragma "nounroll";
	mul.wide.s32 	%rd8, %r57, 4;
	add.s64 	%rd9, %rd2, %rd8;
	ld.global.f32 	%f17, [%rd9];
	mul.wide.s32 	%rd10, %r58, 4;
	add.s64 	%rd11, %rd1, %rd10;
	ld.global.f32 	%f18, [%rd11];
	fma.rn.f32 	%f19, %f17, %f18, %f68;
	ld.global.f32 	%f20, [%rd9+4];
	add.s64 	%rd13, %rd11, %rd12;
	ld.global.f32 	%f21, [%rd13];
	fma.rn.f32 	%f22, %f20, %f21, %f19;
	ld.global.f32 	%f23, [%rd9+8];
	add.s64 	%rd14, %rd13, %rd12;
	ld.global.f32 	%f24, [%rd14];
	fma.rn.f32 	%f25, %f23, %f24, %f22;
	ld.global.f32 	%f26, [%rd9+12];
	add.s64 	%rd15, %rd14, %rd12;
	ld.global.f32 	%f27, [%rd15];
	fma.rn.f32 	%f28, %f26, %f27, %f25;
	ld.global.f32 	%f29, [%rd9+16];
	add.s64 	%rd16, %rd15, %rd12;
	ld.global.f32 	%f30, [%rd16];
	fma.rn.f32 	%f31, %f29, %f30, %f28;
	ld.global.f32 	%f32, [%rd9+20];
	add.s64 	%rd17, %rd16, %rd12;
	ld.global.f32 	%f33, [%rd17];
	fma.rn.f32 	%f34, %f32, %f33, %f31;
	ld.global.f32 	%f35, [%rd9+24];
	add.s64 	%rd18, %rd17, %rd12;
	ld.global.f32 	%f36, [%rd18];
	fma.rn.f32 	%f37, %f35, %f36, %f34;
	ld.global.f32 	%f38, [%rd9+28];
	add.s64 	%rd19, %rd18, %rd12;
	ld.global.f32 	%f39, [%rd19];
	fma.rn.f32 	%f68, %f38, %f39, %f37;
	add.s32 	%r60, %r60, 8;
	add.s32 	%r58, %r58, %r11;
	add.s32 	%r57, %r57, 8;
	add.s32 	%r56, %r56, 8;
	setp.ne.s32 	%p4, %r56, 0;
	@%p4 bra 	$L__BB0_4;
$L__BB0_5:
	setp.eq.s32 	%p5, %r9, 0;
	@%p5 bra 	$L__BB0_13;
	and.b32  	%r23, %r8, 3;
	setp.lt.u32 	%p6, %r9, 4;
	@%p6 bra 	$L__BB0_8;
	add.s32 	%r48, %r60, %r7;
	mul.wide.s32 	%rd20, %r48, 4;
	add.s64 	%rd21, %rd2, %rd20;
	ld.global.f32 	%f41, [%rd21];
	mad.lo.s32 	%r49, %r60, %r29, %r36;
	mul.wide.s32 	%rd22, %r49, 4;
	add.s64 	%rd23, %rd1, %rd22;
	ld.global.f32 	%f42, [%rd23];
	fma.rn.f32 	%f43, %f41, %f42, %f68;
	ld.global.f32 	%f44, [%rd21+4];
	mul.wide.s32 	%rd24, %r29, 4;
	add.s64 	%rd25, %rd23, %rd24;
	ld.global.f32 	%f45, [%rd25];
	fma.rn.f32 	%f46, %f44, %f45, %f43;
	ld.global.f32 	%f47, [%rd21+8];
	add.s64 	%rd26, %rd25, %rd24;
	ld.global.f32 	%f48, [%rd26];
	fma.rn.f32 	%f49, %f47, %f48, %f46;
	ld.global.f32 	%f50, [%rd21+12];
	add.s64 	%rd27, %rd26, %rd24;
	ld.global.f32 	%f51, [%rd27];
	fma.rn.f32 	%f68, %f50, %f51, %f49;
	add.s32 	%r60, %r60, 4;
$L__BB0_8:
	setp.eq.s32 	%p7, %r23, 0;
	@%p7 bra 	$L__BB0_13;
	setp.eq.s32 	%p8, %r23, 1;
	@%p8 bra 	$L__BB0_11;
	add.s32 	%r50, %r60, %r7;
	mul.wide.s32 	%rd28, %r50, 4;
	add.s64 	%rd29, %rd2, %rd28;
	ld.global.f32 	%f53, [%rd29];
	mad.lo.s32 	%r51, %r60, %r29, %r36;
	mul.wide.s32 	%rd30, %r51, 4;
	add.s64 	%rd31, %rd1, %rd30;
	ld.global.f32 	%f54, [%rd31];
	fma.rn.f32 	%f55, %f53, %f54, %f68;
	ld.global.f32 	%f56, [%rd29+4];
	mul.wide.s32 	%rd32, %r29, 4;
	add.s64 	%rd33, %rd31, %rd32;
	ld.global.f32 	%f57, [%rd33];
	fma.rn.f32 	%f68, %f56, %f57, %f55;
	add.s32 	%r60, %r60, 2;
$L__BB0_11:
	and.b32  	%r52, %r8, 1;
	setp.eq.b32 	%p9, %r52, 1;
	not.pred 	%p10, %p9;
	@%p10 bra 	$L__BB0_13;
	add.s32 	%r53, %r60, %r7;
	mul.wide.s32 	%rd34, %r53, 4;
	add.s64 	%rd35, %rd2, %rd34;
	ld.global.f32 	%f58, [%rd35];
	mad.lo.s32 	%r54, %r60, %r29, %r36;
	mul.wide.s32 	%rd36, %r54, 4;
	add.s64 	%rd37, %rd1, %rd36;
	ld.global.f32 	%f59, [%rd37];
	fma.rn.f32 	%f68, %f58, %f59, %f68;
$L__BB0_13:
	mad.lo.s32 	%r55, %r1, %r29, %r36;
	cvta.to.global.u64 	%rd38, %rd3;
	mul.wide.s32 	%rd39, %r55, 4;
	add.s64 	%rd40, %rd38, %rd39;
	atom.global.add.f32 	%f60, [%rd40], %f68;
$L__BB0_14:
	ret;

}


// ===== COMPILED SASS (sm_100) =====

	.target	sm_100

	.elftype	@"ET_EXEC"


//--------------------- .note.nv.tkinfo           --------------------------
	.section	.note.nv.tkinfo,"",@"SHT_NOTE"
	.sectionflags	@"SHF_NOTE_NV_TKINFO"
	.tkinfo
        /*0018*/ 	.word	0x00000002
        /*0030*/ 	.string	""
        /*0030*/ 	.string	"ptxas"
        /*0030*/ 	.string	"Cuda compilation tools, release 13.0, V13.0.88"
        /*0030*/ 	.string	"Build cuda_13.0.r13.0/compiler.36424714_0"
        /*0030*/ 	.string	"-arch sm_100 -m 64 "



//--------------------- .note.nv.cuinfo           --------------------------
	.section	.note.nv.cuinfo,"",@"SHT_NOTE"
	.sectionflags	@"SHF_NOTE_NV_CUINFO"
        /*0018*/ 	.short	0x0002
        /*001a*/ 	.short	0x0064
        /*001c*/ 	.short	0x0082
	.zero		2


//--------------------- .nv.info                  --------------------------
	.section	.nv.info,"",@"SHT_CUDA_INFO"
	.align	4


	//----- nvinfo : EIATTR_REGCOUNT
	.align		4
        /*0000*/ 	.byte	0x04, 0x2f
        /*0002*/ 	.short	(.L_1 - .L_0)
	.align		4
.L_0:
        /*0004*/ 	.word	index@(_Z12matmul_tilediPKfS0_PfPi)
        /*0008*/ 	.word	0x00000020


	//----- nvinfo : EIATTR_FRAME_SIZE
	.align		4
.L_1:
        /*000c*/ 	.byte	0x04, 0x11
        /*000e*/ 	.short	(.L_3 - .L_2)
	.align		4
.L_2:
        /*0010*/ 	.word	index@(_Z12matmul_tilediPKfS0_PfPi)
        /*0014*/ 	.word	0x00000000


	//----- nvinfo : EIATTR_MIN_STACK_SIZE
	.align		4
.L_3:
        /*0018*/ 	.byte	0x04, 0x12
        /*001a*/ 	.short	(.L_5 - .L_4)
	.align		4
.L_4:
        /*001c*/ 	.word	index@(_Z12matmul_tilediPKfS0_PfPi)
        /*0020*/ 	.word	0x00000000
.L_5:


//--------------------- .nv.compat                --------------------------
	.section	.nv.compat,"",@"SHT_CUDA_COMPAT_INFO"
	.align	4
        /*0000*/ 	.byte	0x02, 0x09, 0x00, 0x00, 0x02, 0x02, 0x01, 0x00, 0x02, 0x05, 0x05, 0x00, 0x03, 0x07, 0x01, 0x01
        /*0010*/ 	.byte	0x02, 0x03, 0x00, 0x00, 0x02, 0x06, 0x01, 0x00, 0x04, 0x0b, 0x08, 0x00, 0x09, 0x00, 0x00, 0x00
        /*0020*/ 	.byte	0x00, 0x00, 0x00, 0x00


//--------------------- .nv.info._Z12matmul_tilediPKfS0_PfPi --------------------------
	.section	.nv.info._Z12matmul_tilediPKfS0_PfPi,"",@"SHT_CUDA_INFO"
	.sectionflags	@""
	.align	4


	//----- nvinfo : EIATTR_CUDA_API_VERSION
	.align		4
        /*0000*/ 	.byte	0x04, 0x37
        /*0002*/ 	.short	(.L_7 - .L_6)
.L_6:
        /*0004*/ 	.word	0x00000082


	//----- nvinfo : EIATTR_KPARAM_INFO
	.align		4
.L_7:
        /*0008*/ 	.byte	0x04, 0x17
        /*000a*/ 	.short	(.L_9 - .L_8)
.L_8:
        /*000c*/ 	.word	0x00000000
        /*0010*/ 	.short	0x0004
        /*0012*/ 	.short	0x0020
        /*0014*/ 	.byte	0x00, 0xf5, 0x21, 0x00


	//----- nvinfo : EIATTR_KPARAM_INFO
	.align		4
.L_9:
        /*0018*/ 	.byte	0x04, 0x17
        /*001a*/ 	.short	(.L_11 - .L_10)
.L_10:
        /*001c*/ 	.word	0x00000000
        /*0020*/ 	.short	0x0003
        /*0022*/ 	.short	0x0018
        /*0024*/ 	.byte	0x00, 0xf5, 0x21, 0x00


	//----- nvinfo : EIATTR_KPARAM_INFO
	.align		4
.L_11:
        /*0028*/ 	.byte	0x04, 0x17
        /*002a*/ 	.short	(.L_13 - .L_12)
.L_12:
        /*002c*/ 	.word	0x00000000
        /*0030*/ 	.short	0x0002
        /*0032*/ 	.short	0x0010
        /*0034*/ 	.byte	0x00, 0xf5, 0x21, 0x00


	//----- nvinfo : EIATTR_KPARAM_INFO
	.align		4
.L_13:
        /*0038*/ 	.byte	0x04, 0x17
        /*003a*/ 	.short	(.L_15 - .L_14)
.L_14:
        /*003c*/ 	.word	0x00000000
        /*0040*/ 	.short	0x0001
        /*0042*/ 	.short	0x0008
        /*0044*/ 	.byte	0x00, 0xf5, 0x21, 0x00


	//----- nvinfo : EIATTR_KPARAM_INFO
	.align		4
.L_15:
        /*0048*/ 	.byte	0x04, 0x17
        /*004a*/ 	.short	(.L_17 - .L_16)
.L_16:
        /*004c*/ 	.word	0x00000000
        /*0050*/ 	.short	0x0000
        /*0052*/ 	.short	0x0000
        /*0054*/ 	.byte	0x00, 0xf0, 0x11, 0x00


	//----- nvinfo : EIATTR_SPARSE_MMA_MASK
	.align		4
.L_17:
        /*0058*/ 	.byte	0x03, 0x50
        /*005a*/ 	.short	0x0000


	//----- nvinfo : EIATTR_MAXREG_COUNT
	.align		4
        /*005c*/ 	.byte	0x03, 0x1b
        /*005e*/ 	.short	0x00ff


	//----- nvinfo : EIATTR_MERCURY_ISA_VERSION
	.align		4
        /*0060*/ 	.byte	0x03, 0x5f
        /*0062*/ 	.short	0x0101


	//----- nvinfo : EIATTR_VRC_CTA_INIT_COUNT
	.align		4
        /*0064*/ 	.byte	0x02, 0x4a
	.zero		1
	.zero		1


	//----- nvinfo : EIATTR_EXIT_INSTR_OFFSETS
	.align		4
        /*0068*/ 	.byte	0x04, 0x1c
        /*006a*/ 	.short	(.L_19 - .L_18)


	//   ....[0]....
.L_18:
        /*006c*/ 	.word	0x00000110


	//   ....[1]....
        /*0070*/ 	.word	0x000008f0


	//----- nvinfo : EIATTR_CRS_STACK_SIZE
	.align		4
.L_19:
        /*0074*/ 	.byte	0x04, 0x1e
        /*0076*/ 	.short	(.L_21 - .L_20)
.L_20:
        /*0078*/ 	.word	0x00000000


	//----- nvinfo : EIATTR_CBANK_PARAM_SIZE
	.align		4
.L_21:
        /*007c*/ 	.byte	0x03, 0x19
        /*007e*/ 	.short	0x0028


	//----- nvinfo : EIATTR_PARAM_CBANK
	.align		4
        /*0080*/ 	.byte	0x04, 0x0a
        /*0082*/ 	.short	(.L_23 - .L_22)
	.align		4
.L_22:
        /*0084*/ 	.word	index@(.nv.constant0._Z12matmul_tilediPKfS0_PfPi)
        /*0088*/ 	.short	0x0380
        /*008a*/ 	.short	0x0028


	//----- nvinfo : EIATTR_SW_WAR
	.align		4
.L_23:
        /*008c*/ 	.byte	0x04, 0x36
        /*008e*/ 	.short	(.L_25 - .L_24)
.L_24:
        /*0090*/ 	.word	0x00000008
.L_25:


//--------------------- .nv.callgraph             --------------------------
	.section	.nv.callgraph,"",@"SHT_CUDA_CALLGRAPH"
	.align	4
	.sectionentsize	8
	.align		4
        /*0000*/ 	.word	0x00000000
	.align		4
        /*0004*/ 	.word	0xffffffff
	.align		4
        /*0008*/ 	.word	0x00000000
	.align		4
        /*000c*/ 	.word	0xfffffffe
	.align		4
        /*0010*/ 	.word	0x00000000
	.align		4
        /*0014*/ 	.word	0xfffffffd
	.align		4
        /*0018*/ 	.word	0x00000000
	.align		4
        /*001c*/ 	.word	0xfffffffc


//--------------------- .text._Z12matmul_tilediPKfS0_PfPi --------------------------
	.section	.text._Z12matmul_tilediPKfS0_PfPi,"ax",@progbits
	.align	128
        .global         _Z12matmul_tilediPKfS0_PfPi
        .type           _Z12matmul_tilediPKfS0_PfPi,@function
        .size           _Z12matmul_tilediPKfS0_PfPi,(.L_x_8 - _Z12matmul_tilediPKfS0_PfPi)
        .other          _Z12matmul_tilediPKfS0_PfPi,@"STO_CUDA_ENTRY STV_DEFAULT"
_Z12matmul_tilediPKfS0_PfPi:
.text._Z12matmul_tilediPKfS0_PfPi:
[----:B------:R-:W-:Y:S01]  /*0000*/  LDC R1, c[0x0][0x37c] ;  /* 0x0000df00ff017b82 */ /* 0x000fe20000000800 */
[----:B------:R-:W0:Y:S07]  /*0010*/  S2R R3, SR_TID.X ;  /* 0x0000000000037919 */ /* 0x000e2e0000002100 */
[----:B------:R-:W-:Y:S01]  /*0020*/  S2UR UR4, SR_CTAID.Z ;  /* 0x00000000000479c3 */ /* 0x000fe20000002700 */
[----:B------:R-:W1:Y:S01]  /*0030*/  S2R R5, SR_TID.Y ;  /* 0x0000000000057919 */ /* 0x000e620000002200 */
[----:B------:R-:W2:Y:S06]  /*0040*/  S2R R4, SR_TID.Z ;  /* 0x0000000000047919 */ /* 0x000eac0000002300 */
[----:B------:R-:W0:Y:S08]  /*0050*/  LDC R0, c[0x0][0x360] ;  /* 0x0000d800ff007b82 */ /* 0x000e300000000800 */
[----:B------:R-:W0:Y:S08]  /*0060*/  S2UR UR6, SR_CTAID.X ;  /* 0x00000000000679c3 */ /* 0x000e300000002500 */
[----:B------:R-:W1:Y:S08]  /*0070*/  S2UR UR7, SR_CTAID.Y ;  /* 0x00000000000779c3 */ /* 0x000e700000002600 */
[----:B------:R-:W1:Y:S01]  /*0080*/  LDC R14, c[0x0][0x364] ;  /* 0x0000d900ff0e7b82 */ /* 0x000e620000000800 */
[----:B------:R-:W3:Y:S07]  /*0090*/  LDCU UR5, c[0x0][0x368] ;  /* 0x00006d00ff0577ac */ /* 0x000eee0008000800 */
[----:B------:R-:W4:Y:S01]  /*00a0*/  LDC R15, c[0x0][0x380] ;  /* 0x0000e000ff0f7b82 */ /* 0x000f220000000800 */
[----:B0-----:R-:W-:Y:S01]  /*00b0*/  IMAD R0, R0, UR6, R3 ;  /* 0x0000000600007c24 */ /* 0x001fe2000f8e0203 */
[----:B---3--:R-:W-:Y:S01]  /*00c0*/  UIMAD UR4, UR4, UR5, URZ ;  /* 0x00000005040472a4 */ /* 0x008fe2000f8e02ff */
[----:B-1----:R-:W-:-:S05]  /*00d0*/  IMAD R14, R14, UR7, R5 ;  /* 0x000000070e0e7c24 */ /* 0x002fca000f8e0205 */
[----:B--2---:R-:W-:-:S04]  /*00e0*/  IADD3 R18, PT, PT, R4, UR4, RZ ;  /* 0x0000000404127c10 */ /* 0x004fc8000fffe0ff */
[----:B------:R-:W-:-:S04]  /*00f0*/  VIMNMX3 R2, R0, R14, R18, !PT ;  /* 0x0000000e0002720f */ /* 0x000fc80007800112 */
[----:B----4-:R-:W-:-:S13]  /*0100*/  ISETP.GE.AND P0, PT, R2, R15, PT ;  /* 0x0000000f0200720c */ /* 0x010fda0003f06270 */
[----:B------:R-:W-:Y:S05]  /*0110*/  @P0 EXIT ;  /* 0x000000000000094d */ /* 0x000fea0003800000 */
[----:B------:R-:W0:Y:S01]  /*0120*/  LDC.64 R2, c[0x0][0x3a0] ;  /* 0x0000e800ff027b82 */ /* 0x000e220000000a00 */
[----:B------:R-:W0:Y:S02]  /*0130*/  LDCU.64 UR6, c[0x0][0x358] ;  /* 0x00006b00ff0677ac */ /* 0x000e240008000a00 */
[----:B0-----:R-:W2:Y:S01]  /*0140*/  LDG.E R2, desc[UR6][R2.64+0x8] ;  /* 0x0000080602027981 */ /* 0x001ea2000c1e1900 */
[----:B------:R-:W-:Y:S01]  /*0150*/  HFMA2 R26, -RZ, RZ, 0, 0 ;  /* 0x00000000ff1a7431 */ /* 0x000fe200000001ff */
[----:B--2---:R-:W-:-:S13]  /*0160*/  ISETP.GE.AND P0, PT, R2, 0x1, PT ;  /* 0x000000010200780c */ /* 0x004fda0003f06270 */
[----:B------:R-:W-:Y:S05]  /*0170*/  @!P0 BRA `(.L_x_0) ;  /* 0x0000000400cc8947 */ /* 0x000fea0003800000 */
[----:B------:R-:W-:Y:S01]  /*0180*/  VIADDMNMX.U32 R3, R2, R18, R15, PT ;  /* 0x0000001202037246 */ /* 0x000fe2000380000f */
[----:B------:R-:W-:Y:S01]  /*0190*/  BSSY.RECONVERGENT B0, `(.L_x_1) ;  /* 0x0000037000007945 */ /* 0x000fe20003800200 */
[----:B------:R-:W-:Y:S02]  /*01a0*/  MOV R26, RZ ;  /* 0x000000ff001a7202 */ /* 0x000fe40000000f00 */
[----:B------:R-:W-:-:S04]  /*01b0*/  VIADDMNMX.U32 R3, R18, 0x1, R3, !PT ;  /* 0x0000000112037846 */ /* 0x000fc80007800003 */
[----:B------:R-:W-:Y:S02]  /*01c0*/  IADD3 R17, PT, PT, -R18, R3, RZ ;  /* 0x0000000312117210 */ /* 0x000fe40007ffe1ff */
[----:B------:R-:W-:Y:S02]  /*01d0*/  IADD3 R3, PT, PT, R4, UR4, -R3 ;  /* 0x0000000404037c10 */ /* 0x000fe4000fffe803 */
[----:B------:R-:W-:Y:S02]  /*01e0*/  LOP3.LUT R25, R17, 0x7, RZ, 0xc0, !PT ;  /* 0x0000000711197812 */ /* 0x000fe400078ec0ff */
[----:B------:R-:W-:Y:S02]  /*01f0*/  ISETP.GT.U32.AND P1, PT, R3, -0x8, PT ;  /* 0xfffffff80300780c */ /* 0x000fe40003f24070 */
[----:B------:R-:W-:-:S11]  /*0200*/  ISETP.NE.AND P0, PT, R25, RZ, PT ;  /* 0x000000ff1900720c */ /* 0x000fd60003f05270 */
[----:B------:R-:W-:Y:S05]  /*0210*/  @P1 BRA `(.L_x_2) ;  /* 0x0000000000b81947 */ /* 0x000fea0003800000 */
[----:B------:R-:W-:Y:S01]  /*0220*/  LOP3.LUT R19, R17, 0xfffffff8, RZ, 0xc0, !PT ;  /* 0xfffffff811137812 */ /* 0x000fe200078ec0ff */
[-C--:B------:R-:W-:Y:S01]  /*0230*/  IMAD R20, R18, R15.reuse, R14 ;  /* 0x0000000f12147224 */ /* 0x080fe200078e020e */
[----:B------:R-:W-:Y:S01]  /*0240*/  MOV R26, RZ ;  /* 0x000000ff001a7202 */ /* 0x000fe20000000f00 */
[----:B------:R-:W-:Y:S01]  /*0250*/  IMAD R16, R0, R15, R18 ;  /* 0x0000000f00107224 */ /* 0x000fe200078e0212 */
[----:B------:R-:W-:-:S07]  /*0260*/  IADD3 R19, PT, PT, -R19, RZ, RZ ;  /* 0x000000ff13137210 */ /* 0x000fce0007ffe1ff */
.L_x_3:
[----:B------:R-:W0:Y:S08]  /*0270*/  LDC.64 R2, c[0x0][0x388] ;  /* 0x0000e200ff027b82 */ /* 0x000e300000000a00 */
[----:B------:R-:W1:Y:S01]  /*0280*/  LDC.64 R12, c[0x0][0x390] ;  /* 0x0000e400ff0c7b82 */ /* 0x000e620000000a00 */
[----:B0-----:R-:W-:-:S05]  /*0290*/  IMAD.WIDE R2, R16, 0x4, R2 ;  /* 0x0000000410027825 */ /* 0x001fca00078e0202 */
[----:B------:R-:W2:Y:S01]  /*02a0*/  LDG.E R29, desc[UR6][R2.64] ;  /* 0x00000006021d7981 */ /* 0x000ea2000c1e1900 */
[----:B-1----:R-:W-:-:S03]  /*02b0*/  IMAD.WIDE R12, R20, 0x4, R12 ;  /* 0x00000004140c7825 */ /* 0x002fc600078e020c */
[----:B------:R-:W3:Y:S04]  /*02c0*/  LDG.E R22, desc[UR6][R2.64+0x4] ;  /* 0x0000040602167981 */ /* 0x000ee8000c1e1900 */
[----:B------:R0:W2:Y:S04]  /*02d0*/  LDG.E R23, desc[UR6][R12.64] ;  /* 0x000000060c177981 */ /* 0x0000a8000c1e1900 */
[----:B------:R-:W4:Y:S04]  /*02e0*/  LDG.E R27, desc[UR6][R2.64+0x8] ;  /* 0x00000806021b7981 */ /* 0x000f28000c1e1900 */
[----:B------:R-:W5:Y:S01]  /*02f0*/  LDG.E R28, desc[UR6][R2.64+0xc] ;  /* 0x00000c06021c7981 */ /* 0x000f62000c1e1900 */
[----:B0-----:R-:W-:-:S05]  /*0300*/  IMAD.WIDE R12, R15, 0x4, R12 ;  /* 0x000000040f0c7825 */ /* 0x001fca00078e020c */
[----:B------:R0:W3:Y:S01]  /*0310*/  LDG.E R21, desc[UR6][R12.64] ;  /* 0x000000060c157981 */ /* 0x0000e2000c1e1900 */
[----:B------:R-:W-:-:S05]  /*0320*/  IMAD.WIDE R4, R15, 0x4, R12 ;  /* 0x000000040f047825 */ /* 0x000fca00078e020c */
[----:B------:R1:W4:Y:S01]  /*0330*/  LDG.E R24, desc[UR6][R4.64] ;  /* 0x0000000604187981 */ /* 0x000322000c1e1900 */
[----:B------:R-:W-:-:S04]  /*0340*/  IMAD.WIDE R6, R15, 0x4, R4 ;  /* 0x000000040f067825 */ /* 0x000fc800078e0204 */
[C---:B------:R-:W-:Y:S02]  /*0350*/  IMAD.WIDE R8, R15.reuse, 0x4, R6 ;  /* 0x000000040f087825 */ /* 0x040fe400078e0206 */
[----:B------:R-:W5:Y:S02]  /*0360*/  LDG.E R7, desc[UR6][R6.64] ;  /* 0x0000000606077981 */ /* 0x000f64000c1e1900 */
[C---:B------:R-:W-:Y:S02]  /*0370*/  IMAD.WIDE R10, R15.reuse, 0x4, R8 ;  /* 0x000000040f0a7825 */ /* 0x040fe400078e0208 */
[----:B------:R-:W5:Y:S02]  /*0380*/  LDG.E R8, desc[UR6][R8.64] ;  /* 0x0000000608087981 */ /* 0x000f64000c1e1900 */
[C---:B0-----:R-:W-:Y:S02]  /*0390*/  IMAD.WIDE R12, R15.reuse, 0x4, R10 ;  /* 0x000000040f0c7825 */ /* 0x041fe400078e020a */
[----:B------:R-:W5:Y:S04]  /*03a0*/  LDG.E R6, desc[UR6][R2.64+0x14] ;  /* 0x0000140602067981 */ /* 0x000f68000c1e1900 */
[----:B------:R-:W5:Y:S01]  /*03b0*/  LDG.E R11, desc[UR6][R10.64] ;  /* 0x000000060a0b7981 */ /* 0x000f62000c1e1900 */
[----:B-1----:R-:W-:-:S03]  /*03c0*/  IMAD.WIDE R4, R15, 0x4, R12 ;  /* 0x000000040f047825 */ /* 0x002fc600078e020c */
[----:B------:R-:W5:Y:S04]  /*03d0*/  LDG.E R9, desc[UR6][R2.64+0x18] ;  /* 0x0000180602097981 */ /* 0x000f68000c1e1900 */
[----:B------:R-:W5:Y:S04]  /*03e0*/  LDG.E R5, desc[UR6][R4.64] ;  /* 0x0000000604057981 */ /* 0x000f68000c1e1900 */
[----:B------:R-:W5:Y:S01]  /*03f0*/  LDG.E R10, desc[UR6][R2.64+0x1c] ;  /* 0x00001c06020a7981 */ /* 0x000f62000c1e1900 */
[----:B--2---:R-:W-:-:S03]  /*0400*/  FFMA R23, R29, R23, R26 ;  /* 0x000000171d177223 */ /* 0x004fc6000000001a */
[----:B------:R-:W2:Y:S04]  /*0410*/  LDG.E R29, desc[UR6][R2.64+0x10] ;  /* 0x00001006021d7981 */ /* 0x000ea8000c1e1900 */
[----:B------:R-:W2:Y:S01]  /*0420*/  LDG.E R26, desc[UR6][R12.64] ;  /* 0x000000060c1a7981 */ /* 0x000ea2000c1e1900 */
[----:B------:R-:W-:Y:S01]  /*0430*/  IADD3 R19, PT, PT, R19, 0x8, RZ ;  /* 0x0000000813137810 */ /* 0x000fe20007ffe0ff */
[----:B---3--:R-:W-:-:S03]  /*0440*/  FFMA R22, R22, R21, R23 ;  /* 0x0000001516167223 */ /* 0x008fc60000000017 */
[----:B------:R-:W-:Y:S01]  /*0450*/  ISETP.NE.AND P1, PT, R19, RZ, PT ;  /* 0x000000ff1300720c */ /* 0x000fe20003f25270 */
[----:B----4-:R-:W-:-:S04]  /*0460*/  FFMA R27, R27, R24, R22 ;  /* 0x000000181b1b7223 */ /* 0x010fc80000000016 */
[----:B-----5:R-:W-:Y:S01]  /*0470*/  FFMA R28, R28, R7, R27 ;  /* 0x000000071c1c7223 */ /* 0x020fe2000000001b */
[----:B------:R-:W-:Y:S02]  /*0480*/  IADD3 R18, PT, PT, R18, 0x8, RZ ;  /* 0x0000000812127810 */ /* 0x000fe40007ffe0ff */
[----:B------:R-:W-:Y:S02]  /*0490*/  IADD3 R16, PT, PT, R16, 0x8, RZ ;  /* 0x0000000810107810 */ /* 0x000fe40007ffe0ff */
[----:B------:R-:W-:Y:S01]  /*04a0*/  LEA R20, R15, R20, 0x3 ;  /* 0x000000140f147211 */ /* 0x000fe200078e18ff */
[----:B--2---:R-:W-:-:S04]  /*04b0*/  FFMA R29, R29, R8, R28 ;  /* 0x000000081d1d7223 */ /* 0x004fc8000000001c */
[----:B------:R-:W-:-:S04]  /*04c0*/  FFMA R6, R6, R11, R29 ;  /* 0x0000000b06067223 */ /* 0x000fc8000000001d */
[----:B------:R-:W-:-:S04]  /*04d0*/  FFMA R9, R9, R26, R6 ;  /* 0x0000001a09097223 */ /* 0x000fc80000000006 */
[----:B------:R-:W-:Y:S01]  /*04e0*/  FFMA R26, R10, R5, R9 ;  /* 0x000000050a1a7223 */ /* 0x000fe20000000009 */
[----:B------:R-:W-:Y:S06]  /*04f0*/  @P1 BRA `(.L_x_3) ;  /* 0xfffffffc005c1947 */ /* 0x000fec000383ffff */
.L_x_2:
[----:B------:R-:W-:Y:S05]  /*0500*/  BSYNC.RECONVERGENT B0 ;  /* 0x0000000000007941 */ /* 0x000fea0003800200 */
.L_x_1:
[----:B------:R-:W-:Y:S04]  /*0510*/  BSSY.RECONVERGENT B0, `(.L_x_0) ;  /* 0x0000039000007945 */ /* 0x000fe80003800200 */
[----:B------:R-:W-:Y:S05]  /*0520*/  @!P0 BRA `(.L_x_4) ;  /* 0x0000000000dc8947 */ /* 0x000fea0003800000 */
[----:B------:R-:W-:Y:S01]  /*0530*/  ISETP.GE.U32.AND P0, PT, R25, 0x4, PT ;  /* 0x000000041900780c */ /* 0x000fe20003f06070 */
[----:B------:R-:W-:Y:S01]  /*0540*/  BSSY.RECONVERGENT B1, `(.L_x_5) ;  /* 0x000001a000017945 */ /* 0x000fe20003800200 */
[----:B------:R-:W-:-:S04]  /*0550*/  LOP3.LUT R16, R17, 0x3, RZ, 0xc0, !PT ;  /* 0x0000000311107812 */ /* 0x000fc800078ec0ff */
[----:B------:R-:W-:-:S07]  /*0560*/  ISETP.NE.AND P1, PT, R16, RZ, PT ;  /* 0x000000ff1000720c */ /* 0x000fce0003f25270 */
[----:B------:R-:W-:Y:S06]  /*0570*/  @!P0 BRA `(.L_x_6) ;  /* 0x0000000000588947 */ /* 0x000fec0003800000 */
[----:B------:R-:W0:Y:S01]  /*0580*/  LDC.64 R8, c[0x0][0x390] ;  /* 0x0000e400ff087b82 */ /* 0x000e220000000a00 */
[----:B------:R-:W-:-:S07]  /*0590*/  IMAD R5, R18, R15, R14 ;  /* 0x0000000f12057224 */ /* 0x000fce00078e020e */
[----:B------:R-:W1:Y:S01]  /*05a0*/  LDC.64 R2, c[0x0][0x388] ;  /* 0x0000e200ff027b82 */ /* 0x000e620000000a00 */
[----:B0-----:R-:W-:-:S04]  /*05b0*/  IMAD.WIDE R8, R5, 0x4, R8 ;  /* 0x0000000405087825 */ /* 0x001fc800078e0208 */
[----:B------:R-:W-:Y:S02]  /*05c0*/  IMAD R5, R0, R15, R18 ;  /* 0x0000000f00057224 */ /* 0x000fe400078e0212 */
[----:B------:R-:W-:Y:S02]  /*05d0*/  IMAD.WIDE R10, R15, 0x4, R8 ;  /* 0x000000040f0a7825 */ /* 0x000fe400078e0208 */
[----:B------:R-:W2:Y:S02]  /*05e0*/  LDG.E R8, desc[UR6][R8.64] ;  /* 0x0000000608087981 */ /* 0x000ea4000c1e1900 */
[----:B-1----:R-:W-:-:S04]  /*05f0*/  IMAD.WIDE R2, R5, 0x4, R2 ;  /* 0x0000000405027825 */ /* 0x002fc800078e0202 */
[C---:B------:R-:W-:Y:S01]  /*0600*/  IMAD.WIDE R4, R15.reuse, 0x4, R10 ;  /* 0x000000040f047825 */ /* 0x040fe200078e020a */
[----:B------:R-:W2:Y:S04]  /*0610*/  LDG.E R13, desc[UR6][R2.64] ;  /* 0x00000006020d7981 */ /* 0x000ea8000c1e1900 */
[----:B------:R-:W3:Y:S01]  /*0620*/  LDG.E R10, desc[UR6][R10.64] ;  /* 0x000000060a0a7981 */ /* 0x000ee2000c1e1900 */
[----:B------:R-:W-:-:S03]  /*0630*/  IMAD.WIDE R6, R15, 0x4, R4 ;  /* 0x000000040f067825 */ /* 0x000fc600078e0204 */
[----:B------:R-:W3:Y:S04]  /*0640*/  LDG.E R12, desc[UR6][R2.64+0x4] ;  /* 0x00000406020c7981 */ /* 0x000ee8000c1e1900 */
[----:B------:R-:W4:Y:S04]  /*0650*/  LDG.E R20, desc[UR6][R4.64] ;  /* 0x0000000604147981 */ /* 0x000f28000c1e1900 */
[----:B------:R-:W4:Y:S04]  /*0660*/  LDG.E R19, desc[UR6][R2.64+0x8] ;  /* 0x0000080602137981 */ /* 0x000f28000c1e1900 */
[----:B------:R-:W5:Y:S04]  /*0670*/  LDG.E R21, desc[UR6][R2.64+0xc] ;  /* 0x00000c0602157981 */ /* 0x000f68000c1e1900 */
[----:B------:R-:W5:Y:S01]  /*0680*/  LDG.E R6, desc[UR6][R6.64] ;  /* 0x0000000606067981 */ /* 0x000f62000c1e1900 */
[----:B------:R-:W-:Y:S01]  /*0690*/  IADD3 R18, PT, PT, R18, 0x4, RZ ;  /* 0x0000000412127810 */ /* 0x000fe20007ffe0ff */
[----:B--2---:R-:W-:-:S04]  /*06a0*/  FFMA R13, R13, R8, R26 ;  /* 0x000000080d0d7223 */ /* 0x004fc8000000001a */
[----:B---3--:R-:W-:-:S04]  /*06b0*/  FFMA R12, R12, R10, R13 ;  /* 0x0000000a0c0c7223 */ /* 0x008fc8000000000d */
[----:B----4-:R-:W-:-:S04]  /*06c0*/  FFMA R12, R19, R20, R12 ;  /* 0x00000014130c7223 */ /* 0x010fc8000000000c */
[----:B-----5:R-:W-:-:S07]  /*06d0*/  FFMA R26, R21, R6, R12 ;  /* 0x00000006151a7223 */ /* 0x020fce000000000c */
.L_x_6:
[----:B------:R-:W-:Y:S05]  /*06e0*/  BSYNC.RECONVERGENT B1 ;  /* 0x0000000000017941 */ /* 0x000fea0003800200 */
.L_x_5:
[----:B------:R-:W-:Y:S05]  /*06f0*/  @!P1 BRA `(.L_x_4) ;  /* 0x0000000000689947 */ /* 0x000fea0003800000 */
[----:B------:R-:W-:Y:S02]  /*0700*/  ISETP.NE.AND P0, PT, R16, 0x1, PT ;  /* 0x000000011000780c */ /* 0x000fe40003f05270 */
[----:B------:R-:W-:-:S04]  /*0710*/  LOP3.LUT R17, R17, 0x1, RZ, 0xc0, !PT ;  /* 0x0000000111117812 */ /* 0x000fc800078ec0ff */
[----:B------:R-:W-:-:S07]  /*0720*/  ISETP.NE.U32.AND P1, PT, R17, 0x1, PT ;  /* 0x000000011100780c */ /* 0x000fce0003f25070 */
[----:B------:R-:W0:Y:S01]  /*0730*/  @P0 LDC.64 R8, c[0x0][0x390] ;  /* 0x0000e400ff080b82 */ /* 0x000e220000000a00 */
[-C--:B------:R-:W-:Y:S02]  /*0740*/  @P0 IMAD R11, R18, R15.reuse, R14 ;  /* 0x0000000f120b0224 */ /* 0x080fe400078e020e */
[----:B------:R-:W-:Y:S01]  /*0750*/  @P0 IMAD R13, R0, R15, R18 ;  /* 0x0000000f000d0224 */ /* 0x000fe200078e0212 */
[----:B------:R-:W-:-:S04]  /*0760*/  @P0 IADD3 R18, PT, PT, R18, 0x2, RZ ;  /* 0x0000000212120810 */ /* 0x000fc80007ffe0ff */
[----:B------:R-:W1:Y:S01]  /*0770*/  @P0 LDC.64 R6, c[0x0][0x388] ;  /* 0x0000e200ff060b82 */ /* 0x000e620000000a00 */
[----:B------:R-:W-:-:S07]  /*0780*/  @!P1 IMAD R17, R18, R15, R14 ;  /* 0x0000000f12119224 */ /* 0x000fce00078e020e */
[----:B------:R-:W2:Y:S08]  /*0790*/  @!P1 LDC.64 R4, c[0x0][0x388] ;  /* 0x0000e200ff049b82 */ /* 0x000eb00000000a00 */
[----:B------:R-:W3:Y:S01]  /*07a0*/  @!P1 LDC.64 R2, c[0x0][0x390] ;  /* 0x0000e400ff029b82 */ /* 0x000ee20000000a00 */
[----:B0-----:R-:W-:-:S05]  /*07b0*/  @P0 IMAD.WIDE R10, R11, 0x4, R8 ;  /* 0x000000040b0a0825 */ /* 0x001fca00078e0208 */
[----:B------:R-:W4:Y:S01]  /*07c0*/  @P0 LDG.E R12, desc[UR6][R10.64] ;  /* 0x000000060a0c0981 */ /* 0x000f22000c1e1900 */
[----:B-1----:R-:W-:-:S04]  /*07d0*/  @P0 IMAD.WIDE R8, R13, 0x4, R6 ;  /* 0x000000040d080825 */ /* 0x002fc800078e0206 */
[----:B------:R-:W-:Y:S01]  /*07e0*/  @!P1 IMAD R13, R0, R15, R18 ;  /* 0x0000000f000d9224 */ /* 0x000fe200078e0212 */
[----:B------:R-:W4:Y:S01]  /*07f0*/  @P0 LDG.E R19, desc[UR6][R8.64] ;  /* 0x0000000608130981 */ /* 0x000f22000c1e1900 */
[----:B------:R-:W-:-:S03]  /*0800*/  @P0 IMAD.WIDE R6, R15, 0x4, R10 ;  /* 0x000000040f060825 */ /* 0x000fc600078e020a */
[----:B------:R-:W5:Y:S01]  /*0810*/  @P0 LDG.E R21, desc[UR6][R8.64+0x4] ;  /* 0x0000040608150981 */ /* 0x000f62000c1e1900 */
[----:B--2---:R-:W-:-:S03]  /*0820*/  @!P1 IMAD.WIDE R4, R13, 0x4, R4 ;  /* 0x000000040d049825 */ /* 0x004fc600078e0204 */
[----:B------:R-:W5:Y:S01]  /*0830*/  @P0 LDG.E R6, desc[UR6][R6.64] ;  /* 0x0000000606060981 */ /* 0x000f62000c1e1900 */
[----:B---3--:R-:W-:-:S03]  /*0840*/  @!P1 IMAD.WIDE R2, R17, 0x4, R2 ;  /* 0x0000000411029825 */ /* 0x008fc600078e0202 */
[----:B------:R-:W2:Y:S04]  /*0850*/  @!P1 LDG.E R5, desc[UR6][R4.64] ;  /* 0x0000000604059981 */ /* 0x000ea8000c1e1900 */
[----:B------:R-:W2:Y:S01]  /*0860*/  @!P1 LDG.E R2, desc[UR6][R2.64] ;  /* 0x0000000602029981 */ /* 0x000ea2000c1e1900 */
[----:B----4-:R-:W-:-:S04]  /*0870*/  @P0 FFMA R12, R19, R12, R26 ;  /* 0x0000000c130c0223 */ /* 0x010fc8000000001a */
[----:B-----5:R-:W-:-:S04]  /*0880*/  @P0 FFMA R26, R21, R6, R12 ;  /* 0x00000006151a0223 */ /* 0x020fc8000000000c */
[----:B--2---:R-:W-:-:S07]  /*0890*/  @!P1 FFMA R26, R5, R2, R26 ;  /* 0x00000002051a9223 */ /* 0x004fce000000001a */
.L_x_4:
[----:B------:R-:W-:Y:S05]  /*08a0*/  BSYNC.RECONVERGENT B0 ;  /* 0x0000000000007941 */ /* 0x000fea0003800200 */
.L_x_0:
[----:B------:R-:W0:Y:S01]  /*08b0*/  LDC.64 R2, c[0x0][0x398] ;  /* 0x0000e600ff027b82 */ /* 0x000e220000000a00 */
[----:B------:R-:W-:-:S04]  /*08c0*/  IMAD R15, R0, R15, R14 ;  /* 0x0000000f000f7224 */ /* 0x000fc800078e020e */
[----:B0-----:R-:W-:-:S05]  /*08d0*/  IMAD.WIDE R2, R15, 0x4, R2 ;  /* 0x000000040f027825 */ /* 0x001fca00078e0202 */
[----:B------:R-:W-:Y:S01]  /*08e0*/  REDG.E.ADD.F32.FTZ.RN.STRONG.GPU desc[UR6][R2.64], R26 ;  /* 0x0000001a020079a6 */ /* 0x000fe2000c12f306 */
[----:B------:R-:W-:Y:S05]  /*08f0*/  EXIT ;  /* 0x000000000000794d */ /* 0x000fea0003800000 */
.L_x_7:
[----:B------:R-:W-:-:S00]  /*0900*/  BRA `(.L_x_7) ;  /* 0xfffffffc00fc7947 */ /* 0x000fc0000383ffff */
[----:B------:R-:W-:-:S00]  /*0910*/  NOP ;  /* 0x0000000000007918 */ /* 0x000fc00000000000 */
        /* <DEDUP_REMOVED lines=14> */
.L_x_8:


//--------------------- .nv.shared.reserved.0     --------------------------
	.section	.nv.shared.reserved.0,"aw",@nobits
	.weak		__nv_reservedSMEM_offset_0_alias
	.size		__nv_reservedSMEM_offset_0_alias, 0, 64
	.other		__nv_reservedSMEM_offset_0_alias,@"STO_CUDA_RESERVED_SHARED STV_DEFAULT"
__nv_reservedSMEM_offset_0_alias:
	.zero		0
	.zero		64


//--------------------- .nv.constant0._Z12matmul_tilediPKfS0_PfPi --------------------------
	.section	.nv.constant0._Z12matmul_tilediPKfS0_PfPi,"a",@progbits
	.sectionflags	@""
	.align	4
.nv.constant0._Z12matmul_tilediPKfS0_PfPi:
	.zero		936


//--------------------- SYMBOLS --------------------------

	.type		.nv.reservedSmem.offset0,@object
	.size		.nv.reservedSmem.offset0,0x4
